//
// Generated by NVIDIA NVVM Compiler
//
// Compiler Build ID: CL-36424714
// Cuda compilation tools, release 13.0, V13.0.88
// Based on NVVM 20.0.0
//

.version 9.0
.target sm_100
.address_size 64

	// .globl	_Z12stencil2D_smILi16ELi16EEvPdS0_ii
// _ZZ12stencil2D_smILi16ELi16EEvPdS0_iiE1s has been demoted

.visible .entry _Z12stencil2D_smILi16ELi16EEvPdS0_ii(
	.param .u64 .ptr .align 1 _Z12stencil2D_smILi16ELi16EEvPdS0_ii_param_0,
	.param .u64 .ptr .align 1 _Z12stencil2D_smILi16ELi16EEvPdS0_ii_param_1,
	.param .u32 _Z12stencil2D_smILi16ELi16EEvPdS0_ii_param_2,
	.param .u32 _Z12stencil2D_smILi16ELi16EEvPdS0_ii_param_3
)
{
	.reg .pred 	%p<15>;
	.reg .b32 	%r<26>;
	.reg .b64 	%rd<9>;
	.reg .b64 	%fd<10>;
	// demoted variable
	.shared .align 8 .b8 _ZZ12stencil2D_smILi16ELi16EEvPdS0_iiE1s[2048];
	ld.param.u64 	%rd1, [_Z12stencil2D_smILi16ELi16EEvPdS0_ii_param_0];
	ld.param.u64 	%rd2, [_Z12stencil2D_smILi16ELi16EEvPdS0_ii_param_1];
	ld.param.u32 	%r7, [_Z12stencil2D_smILi16ELi16EEvPdS0_ii_param_2];
	ld.param.u32 	%r9, [_Z12stencil2D_smILi16ELi16EEvPdS0_ii_param_3];
	mov.u32 	%r10, %ntid.x;
	add.s32 	%r11, %r10, -2;
	mov.u32 	%r12, %ctaid.x;
	mov.u32 	%r13, %ntid.y;
	add.s32 	%r14, %r13, -2;
	mov.u32 	%r15, %ctaid.y;
	mov.u32 	%r1, %tid.x;
	mad.lo.s32 	%r2, %r11, %r12, %r1;
	mov.u32 	%r3, %tid.y;
	mad.lo.s32 	%r16, %r14, %r15, %r3;
	setp.ge.s32 	%p1, %r2, %r7;
	setp.ge.s32 	%p2, %r16, %r9;
	or.pred  	%p3, %p1, %p2;
	@%p3 bra 	$L__BB0_5;
	cvta.to.global.u64 	%rd3, %rd1;
	mad.lo.s32 	%r5, %r7, %r16, %r2;
	mul.wide.s32 	%rd4, %r5, 8;
	add.s64 	%rd5, %rd3, %rd4;
	ld.global.f64 	%fd1, [%rd5];
	shl.b32 	%r17, %r3, 7;
	mov.u32 	%r18, _ZZ12stencil2D_smILi16ELi16EEvPdS0_iiE1s;
	add.s32 	%r19, %r18, %r17;
	shl.b32 	%r20, %r1, 3;
	add.s32 	%r6, %r19, %r20;
	st.shared.f64 	[%r6], %fd1;
	bar.sync 	0;
	min.s32 	%r21, %r2, %r16;
	setp.lt.s32 	%p4, %r21, 1;
	@%p4 bra 	$L__BB0_5;
	add.s32 	%r22, %r7, -1;
	setp.ge.s32 	%p5, %r2, %r22;
	add.s32 	%r23, %r9, -1;
	setp.ge.s32 	%p6, %r16, %r23;
	or.pred  	%p7, %p5, %p6;
	@%p7 bra 	$L__BB0_5;
	setp.eq.s32 	%p8, %r1, 0;
	setp.eq.s32 	%p9, %r3, 0;
	or.pred  	%p10, %p8, %p9;
	setp.gt.u32 	%p11, %r1, 14;
	or.pred  	%p12, %p10, %p11;
	setp.gt.u32 	%p13, %r3, 14;
	or.pred  	%p14, %p12, %p13;
	@%p14 bra 	$L__BB0_5;
	ld.shared.f64 	%fd2, [%r6+8];
	ld.shared.f64 	%fd3, [%r6+-8];
	add.f64 	%fd4, %fd2, %fd3;
	ld.shared.f64 	%fd5, [%r6+128];
	add.f64 	%fd6, %fd4, %fd5;
	ld.shared.f64 	%fd7, [%r6+-128];
	add.f64 	%fd8, %fd6, %fd7;
	mul.f64 	%fd9, %fd8, 0d3FD0000000000000;
	cvta.to.global.u64 	%rd6, %rd2;
	add.s64 	%rd8, %rd6, %rd4;
	st.global.f64 	[%rd8], %fd9;
$L__BB0_5:
	ret;

}


// ===== COMPILED SASS (sm_100) =====

	.target	sm_100

	.elftype	@"ET_EXEC"


//--------------------- .note.nv.tkinfo           --------------------------
	.section	.note.nv.tkinfo,"",@"SHT_NOTE"
	.sectionflags	@"SHF_NOTE_NV_TKINFO"
	.tkinfo
        /*0018*/ 	.word	0x00000002
        /*0030*/ 	.string	""
        /*0030*/ 	.string	"ptxas"
        /*0030*/ 	.string	"Cuda compilation tools, release 13.0, V13.0.88"
        /*0030*/ 	.string	"Build cuda_13.0.r13.0/compiler.36424714_0"
        /*0030*/ 	.string	"-arch sm_100 -m 64 "



//--------------------- .note.nv.cuinfo           --------------------------
	.section	.note.nv.cuinfo,"",@"SHT_NOTE"
	.sectionflags	@"SHF_NOTE_NV_CUINFO"
        /*0018*/ 	.short	0x0002
        /*001a*/ 	.short	0x0064
        /*001c*/ 	.short	0x0082
	.zero		2


//--------------------- .nv.info                  --------------------------
	.section	.nv.info,"",@"SHT_CUDA_INFO"
	.align	4


	//----- nvinfo : EIATTR_REGCOUNT
	.align		4
        /*0000*/ 	.byte	0x04, 0x2f
        /*0002*/ 	.short	(.L_1 - .L_0)
	.align		4
.L_0:
        /*0004*/ 	.word	index@(_Z12stencil2D_smILi16ELi16EEvPdS0_ii)
        /*0008*/ 	.word	0x0000000e


	//----- nvinfo : EIATTR_FRAME_SIZE
	.align		4
.L_1:
        /*000c*/ 	.byte	0x04, 0x11
        /*000e*/ 	.short	(.L_3 - .L_2)
	.align		4
.L_2:
        /*0010*/ 	.word	index@(_Z12stencil2D_smILi16ELi16EEvPdS0_ii)
        /*0014*/ 	.word	0x00000000


	//----- nvinfo : EIATTR_MIN_STACK_SIZE
	.align		4
.L_3:
        /*0018*/ 	.byte	0x04, 0x12
        /*001a*/ 	.short	(.L_5 - .L_4)
	.align		4
.L_4:
        /*001c*/ 	.word	index@(_Z12stencil2D_smILi16ELi16EEvPdS0_ii)
        /*0020*/ 	.word	0x00000000
.L_5:


//--------------------- .nv.compat                --------------------------
	.section	.nv.compat,"",@"SHT_CUDA_COMPAT_INFO"
	.align	4
        /*0000*/ 	.byte	0x02, 0x09, 0x00, 0x00, 0x02, 0x02, 0x01, 0x00, 0x02, 0x05, 0x05, 0x00, 0x03, 0x07, 0x01, 0x01
        /*0010*/ 	.byte	0x02, 0x03, 0x00, 0x00, 0x02, 0x06, 0x01, 0x00, 0x04, 0x0b, 0x08, 0x00, 0x01, 0x00, 0x00, 0x00
        /*0020*/ 	.byte	0x00, 0x00, 0x00, 0x00


//--------------------- .nv.info._Z12stencil2D_smILi16ELi16EEvPdS0_ii --------------------------
	.section	.nv.info._Z12stencil2D_smILi16ELi16EEvPdS0_ii,"",@"SHT_CUDA_INFO"
	.sectionflags	@""
	.align	4


	//----- nvinfo : EIATTR_CUDA_API_VERSION
	.align		4
        /*0000*/ 	.byte	0x04, 0x37
        /*0002*/ 	.short	(.L_7 - .L_6)
.L_6:
        /*0004*/ 	.word	0x00000082


	//----- nvinfo : EIATTR_KPARAM_INFO
	.align		4
.L_7:
        /*0008*/ 	.byte	0x04, 0x17
        /*000a*/ 	.short	(.L_9 - .L_8)
.L_8:
        /*000c*/ 	.word	0x00000000
        /*0010*/ 	.short	0x0003
        /*0012*/ 	.short	0x0014
        /*0014*/ 	.byte	0x00, 0xf0, 0x11, 0x00


	//----- nvinfo : EIATTR_KPARAM_INFO
	.align		4
.L_9:
        /*0018*/ 	.byte	0x04, 0x17
        /*001a*/ 	.short	(.L_11 - .L_10)
.L_10:
        /*001c*/ 	.word	0x00000000
        /*0020*/ 	.short	0x0002
        /*0022*/ 	.short	0x0010
        /*0024*/ 	.byte	0x00, 0xf0, 0x11, 0x00


	//----- nvinfo : EIATTR_KPARAM_INFO
	.align		4
.L_11:
        /*0028*/ 	.byte	0x04, 0x17
        /*002a*/ 	.short	(.L_13 - .L_12)
.L_12:
        /*002c*/ 	.word	0x00000000
        /*0030*/ 	.short	0x0001
        /*0032*/ 	.short	0x0008
        /*0034*/ 	.byte	0x00, 0xf5, 0x21, 0x00


	//----- nvinfo : EIATTR_KPARAM_INFO
	.align		4
.L_13:
        /*0038*/ 	.byte	0x04, 0x17
        /*003a*/ 	.short	(.L_15 - .L_14)
.L_14:
        /*003c*/ 	.word	0x00000000
        /*0040*/ 	.short	0x0000
        /*0042*/ 	.short	0x0000
        /*0044*/ 	.byte	0x00, 0xf5, 0x21, 0x00


	//----- nvinfo : EIATTR_SPARSE_MMA_MASK
	.align		4
.L_15:
        /*0048*/ 	.byte	0x03, 0x50
        /*004a*/ 	.short	0x0000


	//----- nvinfo : EIATTR_MAXREG_COUNT
	.align		4
        /*004c*/ 	.byte	0x03, 0x1b
        /*004e*/ 	.short	0x00ff


	//----- nvinfo : EIATTR_NUM_BARRIERS
	.align		4
        /*0050*/ 	.byte	0x02, 0x4c
        /*0052*/ 	.byte	0x01
	.zero		1


	//----- nvinfo : EIATTR_MERCURY_ISA_VERSION
	.align		4
        /*0054*/ 	.byte	0x03, 0x5f
        /*0056*/ 	.short	0x0101


	//----- nvinfo : EIATTR_VRC_CTA_INIT_COUNT
	.align		4
        /*0058*/ 	.byte	0x02, 0x4a
	.zero		1
	.zero		1


	//----- nvinfo : EIATTR_EXIT_INSTR_OFFSETS
	.align		4
        /*005c*/ 	.byte	0x04, 0x1c
        /*005e*/ 	.short	(.L_17 - .L_16)


	//   ....[0]....
.L_16:
        /*0060*/ 	.word	0x000000e0


	//   ....[1]....
        /*0064*/ 	.word	0x000001d0


	//   ....[2]....
        /*0068*/ 	.word	0x00000220


	//   ....[3]....
        /*006c*/ 	.word	0x00000270


	//   ....[4]....
        /*0070*/ 	.word	0x00000330


	//----- nvinfo : EIATTR_CBANK_PARAM_SIZE
	.align		4
.L_17:
        /*0074*/ 	.byte	0x03, 0x19
        /*0076*/ 	.short	0x0018


	//----- nvinfo : EIATTR_PARAM_CBANK
	.align		4
        /*0078*/ 	.byte	0x04, 0x0a
        /*007a*/ 	.short	(.L_19 - .L_18)
	.align		4
.L_18:
        /*007c*/ 	.word	index@(.nv.constant0._Z12stencil2D_smILi16ELi16EEvPdS0_ii)
        /*0080*/ 	.short	0x0380
        /*0082*/ 	.short	0x0018


	//----- nvinfo : EIATTR_SW_WAR
	.align		4
.L_19:
        /*0084*/ 	.byte	0x04, 0x36
        /*0086*/ 	.short	(.L_21 - .L_20)
.L_20:
        /*0088*/ 	.word	0x00000008
.L_21:


//--------------------- .nv.callgraph             --------------------------
	.section	.nv.callgraph,"",@"SHT_CUDA_CALLGRAPH"
	.align	4
	.sectionentsize	8
	.align		4
        /*0000*/ 	.word	0x00000000
	.align		4
        /*0004*/ 	.word	0xffffffff
	.align		4
        /*0008*/ 	.word	0x00000000
	.align		4
        /*000c*/ 	.word	0xfffffffe
	.align		4
        /*0010*/ 	.word	0x00000000
	.align		4
        /*0014*/ 	.word	0xfffffffd
	.align		4
        /*0018*/ 	.word	0x00000000
	.align		4
        /*001c*/ 	.word	0xfffffffc


//--------------------- .text._Z12stencil2D_smILi16ELi16EEvPdS0_ii --------------------------
	.section	.text._Z12stencil2D_smILi16ELi16EEvPdS0_ii,"ax",@progbits
	.align	128
        .global         _Z12stencil2D_smILi16ELi16EEvPdS0_ii
        .type           _Z12stencil2D_smILi16ELi16EEvPdS0_ii,@function
        .size           _Z12stencil2D_smILi16ELi16EEvPdS0_ii,(.L_x_1 - _Z12stencil2D_smILi16ELi16EEvPdS0_ii)
        .other          _Z12stencil2D_smILi16ELi16EEvPdS0_ii,@"STO_CUDA_ENTRY STV_DEFAULT"
_Z12stencil2D_smILi16ELi16EEvPdS0_ii:
.text._Z12stencil2D_smILi16ELi16EEvPdS0_ii:
[----:B------:R-:W-:Y:S01]  /*0000*/  LDC R1, c[0x0][0x37c] ;  /* 0x0000df00ff017b82 */ /* 0x000fe20000000800 */
[----:B------:R-:W0:Y:S01]  /*0010*/  S2R R5, SR_CTAID.Y ;  /* 0x0000000000057919 */ /* 0x000e220000002600 */
[----:B------:R-:W1:Y:S01]  /*0020*/  LDCU UR4, c[0x0][0x360] ;  /* 0x00006c00ff0477ac */ /* 0x000e620008000800 */
[----:B------:R-:W0:Y:S01]  /*0030*/  S2R R8, SR_TID.Y ;  /* 0x0000000000087919 */ /* 0x000e220000002200 */
[----:B------:R-:W2:Y:S01]  /*0040*/  LDCU UR5, c[0x0][0x364] ;  /* 0x00006c80ff0577ac */ /* 0x000ea20008000800 */
[----:B------:R-:W3:Y:S01]  /*0050*/  S2R R4, SR_CTAID.X ;  /* 0x0000000000047919 */ /* 0x000ee20000002500 */
[----:B------:R-:W4:Y:S01]  /*0060*/  LDCU.64 UR8, c[0x0][0x390] ;  /* 0x00007200ff0877ac */ /* 0x000f220008000a00 */
[----:B------:R-:W3:Y:S01]  /*0070*/  S2R R9, SR_TID.X ;  /* 0x0000000000097919 */ /* 0x000ee20000002100 */
[----:B-1----:R-:W-:Y:S02]  /*0080*/  UIADD3 UR4, UPT, UPT, UR4, -0x2, URZ ;  /* 0xfffffffe04047890 */ /* 0x002fe4000fffe0ff */
[----:B--2---:R-:W-:-:S06]  /*0090*/  UIADD3 UR5, UPT, UPT, UR5, -0x2, URZ ;  /* 0xfffffffe05057890 */ /* 0x004fcc000fffe0ff */
[----:B0-----:R-:W-:-:S05]  /*00a0*/  IMAD R5, R5, UR5, R8 ;  /* 0x0000000505057c24 */ /* 0x001fca000f8e0208 */
[----:B----4-:R-:W-:Y:S01]  /*00b0*/  ISETP.GE.AND P0, PT, R5, UR9, PT ;  /* 0x0000000905007c0c */ /* 0x010fe2000bf06270 */
[----:B---3--:R-:W-:-:S05]  /*00c0*/  IMAD R4, R4, UR4, R9 ;  /* 0x0000000404047c24 */ /* 0x008fca000f8e0209 */
[----:B------:R-:W-:-:S13]  /*00d0*/  ISETP.GE.OR P0, PT, R4, UR8, P0 ;  /* 0x0000000804007c0c */ /* 0x000fda0008706670 */
[----:B------:R-:W-:Y:S05]  /*00e0*/  @P0 EXIT ;  /* 0x000000000000094d */ /* 0x000fea0003800000 */
[----:B------:R-:W0:Y:S01]  /*00f0*/  LDC.64 R2, c[0x0][0x380] ;  /* 0x0000e000ff027b82 */ /* 0x000e220000000a00 */
[----:B------:R-:W1:Y:S01]  /*0100*/  LDCU.64 UR6, c[0x0][0x358] ;  /* 0x00006b00ff0677ac */ /* 0x000e620008000a00 */
[----:B------:R-:W-:-:S04]  /*0110*/  IMAD R0, R5, UR8, R4 ;  /* 0x0000000805007c24 */ /* 0x000fc8000f8e0204 */
[----:B0-----:R-:W-:-:S06]  /*0120*/  IMAD.WIDE R2, R0, 0x8, R2 ;  /* 0x0000000800027825 */ /* 0x001fcc00078e0202 */
[----:B-1----:R-:W2:Y:S01]  /*0130*/  LDG.E.64 R2, desc[UR6][R2.64] ;  /* 0x0000000602027981 */ /* 0x002ea2000c1e1b00 */
[----:B------:R-:W0:Y:S01]  /*0140*/  S2UR UR5, SR_CgaCtaId ;  /* 0x00000000000579c3 */ /* 0x000e220000008800 */
[----:B------:R-:W-:Y:S01]  /*0150*/  UMOV UR4, 0x400 ;  /* 0x0000040000047882 */ /* 0x000fe20000000000 */
[----:B------:R-:W-:-:S04]  /*0160*/  VIMNMX R7, PT, PT, R4, R5, PT ;  /* 0x0000000504077248 */ /* 0x000fc80003fe0100 */
[----:B------:R-:W-:Y:S01]  /*0170*/  ISETP.GE.AND P0, PT, R7, 0x1, PT ;  /* 0x000000010700780c */ /* 0x000fe20003f06270 */
[----:B0-----:R-:W-:-:S06]  /*0180*/  ULEA UR4, UR5, UR4, 0x18 ;  /* 0x0000000405047291 */ /* 0x001fcc000f8ec0ff */
[----:B------:R-:W-:-:S05]  /*0190*/  LEA R6, R8, UR4, 0x7 ;  /* 0x0000000408067c11 */ /* 0x000fca000f8e38ff */
[----:B------:R-:W-:-:S05]  /*01a0*/  IMAD R11, R9, 0x8, R6 ;  /* 0x00000008090b7824 */ /* 0x000fca00078e0206 */
[----:B--2---:R0:W-:Y:S01]  /*01b0*/  STS.64 [R11], R2 ;  /* 0x000000020b007388 */ /* 0x0041e20000000a00 */
[----:B------:R-:W-:Y:S06]  /*01c0*/  BAR.SYNC.DEFER_BLOCKING 0x0 ;  /* 0x0000000000007b1d */ /* 0x000fec0000010000 */
[----:B------:R-:W-:Y:S05]  /*01d0*/  @!P0 EXIT ;  /* 0x000000000000894d */ /* 0x000fea0003800000 */
[----:B------:R-:W-:Y:S02]  /*01e0*/  UIADD3 UR5, UPT, UPT, UR9, -0x1, URZ ;  /* 0xffffffff09057890 */ /* 0x000fe4000fffe0ff */
[----:B------:R-:W-:-:S04]  /*01f0*/  UIADD3 UR4, UPT, UPT, UR8, -0x1, URZ ;  /* 0xffffffff08047890 */ /* 0x000fc8000fffe0ff */
[----:B------:R-:W-:-:S04]  /*0200*/  ISETP.GE.AND P0, PT, R5, UR5, PT ;  /* 0x0000000505007c0c */ /* 0x000fc8000bf06270 */
[----:B------:R-:W-:-:S13]  /*0210*/  ISETP.GE.OR P0, PT, R4, UR4, P0 ;  /* 0x0000000404007c0c */ /* 0x000fda0008706670 */
[----:B------:R-:W-:Y:S05]  /*0220*/  @P0 EXIT ;  /* 0x000000000000094d */ /* 0x000fea0003800000 */
[----:B------:R-:W-:-:S04]  /*0230*/  ISETP.NE.AND P0, PT, R8, RZ, PT ;  /* 0x000000ff0800720c */ /* 0x000fc80003f05270 */
[----:B------:R-:W-:-:S04]  /*0240*/  ISETP.EQ.OR P0, PT, R9, RZ, !P0 ;  /* 0x000000ff0900720c */ /* 0x000fc80004702670 */
[----:B------:R-:W-:-:S04]  /*0250*/  ISETP.GT.U32.OR P0, PT, R9, 0xe, P0 ;  /* 0x0000000e0900780c */ /* 0x000fc80000704470 */
[----:B------:R-:W-:-:S13]  /*0260*/  ISETP.GT.U32.OR P0, PT, R8, 0xe, P0 ;  /* 0x0000000e0800780c */ /* 0x000fda0000704470 */
[----:B------:R-:W-:Y:S05]  /*0270*/  @P0 EXIT ;  /* 0x000000000000094d */ /* 0x000fea0003800000 */
[----:B0-----:R-:W-:Y:S04]  /*0280*/  LDS.64 R2, [R11+0x8] ;  /* 0x000008000b027984 */ /* 0x001fe80000000a00 */
[----:B------:R-:W0:Y:S04]  /*0290*/  LDS.64 R4, [R11+-0x8] ;  /* 0xfffff8000b047984 */ /* 0x000e280000000a00 */
[----:B------:R-:W1:Y:S04]  /*02a0*/  LDS.64 R6, [R11+0x80] ;  /* 0x000080000b067984 */ /* 0x000e680000000a00 */
[----:B------:R-:W2:Y:S01]  /*02b0*/  LDS.64 R8, [R11+-0x80] ;  /* 0xffff80000b087984 */ /* 0x000ea20000000a00 */
[----:B0-----:R-:W-:Y:S01]  /*02c0*/  DADD R2, R2, R4 ;  /* 0x0000000002027229 */ /* 0x001fe20000000004 */
[----:B------:R-:W0:Y:S07]  /*02d0*/  LDC.64 R4, c[0x0][0x388] ;  /* 0x0000e200ff047b82 */ /* 0x000e2e0000000a00 */
[----:B-1----:R-:W-:-:S08]  /*02e0*/  DADD R2, R2, R6 ;  /* 0x0000000002027229 */ /* 0x002fd00000000006 */
[----:B--2---:R-:W-:-:S08]  /*02f0*/  DADD R2, R2, R8 ;  /* 0x0000000002027229 */ /* 0x004fd00000000008 */
[----:B------:R-:W-:Y:S01]  /*0300*/  DMUL R2, R2, 0.25 ;  /* 0x3fd0000002027828 */ /* 0x000fe20000000000 */
[----:B0-----:R-:W-:-:S06]  /*0310*/  IMAD.WIDE R4, R0, 0x8, R4 ;  /* 0x0000000800047825 */ /* 0x001fcc00078e0204 */
[----:B------:R-:W-:Y:S01]  /*0320*/  STG.E.64 desc[UR6][R4.64], R2 ;  /* 0x0000000204007986 */ /* 0x000fe2000c101b06 */
[----:B------:R-:W-:Y:S05]  /*0330*/  EXIT ;  /* 0x000000000000794d */ /* 0x000fea0003800000 */
.L_x_0:
[----:B------:R-:W-:-:S00]  /*0340*/  BRA `(.L_x_0) ;  /* 0xfffffffc00fc7947 */ /* 0x000fc0000383ffff */
[----:B------:R-:W-:-:S00]  /*0350*/  NOP ;  /* 0x0000000000007918 */ /* 0x000fc00000000000 */
        /* <DEDUP_REMOVED lines=10> */
.L_x_1:


//--------------------- .nv.shared._Z12stencil2D_smILi16ELi16EEvPdS0_ii --------------------------
	.section	.nv.shared._Z12stencil2D_smILi16ELi16EEvPdS0_ii,"aw",@nobits
	.sectionflags	@""
	.align	8
.nv.shared._Z12stencil2D_smILi16ELi16EEvPdS0_ii:
	.zero		3072


//--------------------- .nv.shared.reserved.0     --------------------------
	.section	.nv.shared.reserved.0,"aw",@nobits
	.weak		__nv_reservedSMEM_offset_0_alias
	.size		__nv_reservedSMEM_offset_0_alias, 0, 64
	.other		__nv_reservedSMEM_offset_0_alias,@"STO_CUDA_RESERVED_SHARED STV_DEFAULT"
__nv_reservedSMEM_offset_0_alias:
	.zero		0
	.zero		64


//--------------------- .nv.constant0._Z12stencil2D_smILi16ELi16EEvPdS0_ii --------------------------
	.section	.nv.constant0._Z12stencil2D_smILi16ELi16EEvPdS0_ii,"a",@progbits
	.sectionflags	@""
	.align	4
.nv.constant0._Z12stencil2D_smILi16ELi16EEvPdS0_ii:
	.zero		920


//--------------------- SYMBOLS --------------------------

	.type		.nv.reservedSmem.offset0,@object
	.size		.nv.reservedSmem.offset0,0x4
	.type		.nv.reservedSmem.cap,@object
	.size		.nv.reservedSmem.cap,0x4
